//
// Generated by NVIDIA NVVM Compiler
//
// Compiler Build ID: CL-36424714
// Cuda compilation tools, release 13.0, V13.0.88
// Based on NVVM 20.0.0
//

.version 9.0
.target sm_100
.address_size 64

	// .globl	_Z10sortKernelPii
.extern .func  (.param .b32 func_retval0) vprintf
(
	.param .b64 vprintf_param_0,
	.param .b64 vprintf_param_1
)
;
.global .align 1 .b8 $str[72] = {116, 104, 114, 101, 97, 100, 32, 120, 58, 37, 100, 32, 116, 104, 114, 101, 97, 100, 32, 121, 58, 37, 100, 32, 98, 108, 111, 99, 107, 68, 105, 109, 58, 37, 100, 42, 37, 100, 32, 32, 101, 113, 117, 97, 108, 115, 32, 105, 100, 58, 37, 100, 32, 99, 91, 37, 100, 93, 32, 44, 32, 115, 77, 97, 116, 91, 37, 100, 93, 32, 10};

.visible .entry _Z10sortKernelPii(
	.param .u64 .ptr .align 1 _Z10sortKernelPii_param_0,
	.param .u32 _Z10sortKernelPii_param_1
)
{
	.local .align 8 .b8 	__local_depot0[32];
	.reg .b64 	%SP;
	.reg .b64 	%SPL;
	.reg .pred 	%p<30>;
	.reg .b32 	%r<47>;
	.reg .b64 	%rd<9>;

	mov.u64 	%SPL, __local_depot0;
	cvta.local.u64 	%SP, %SPL;
	ld.param.u64 	%rd2, [_Z10sortKernelPii_param_0];
	ld.param.u32 	%r31, [_Z10sortKernelPii_param_1];
	cvta.to.global.u64 	%rd3, %rd2;
	add.u64 	%rd4, %SP, 0;
	add.u64 	%rd5, %SPL, 0;
	mov.u32 	%r32, %tid.x;
	mov.u32 	%r33, %ctaid.x;
	mov.u32 	%r34, %ntid.x;
	mad.lo.s32 	%r1, %r33, %r34, %r32;
	mov.u32 	%r35, %tid.y;
	mov.u32 	%r36, %ntid.y;
	mul.wide.s32 	%rd6, %r1, 4;
	add.s64 	%rd1, %rd3, %rd6;
	ld.global.u32 	%r37, [%rd1];
	st.local.v2.u32 	[%rd5], {%r32, %r35};
	st.local.v2.u32 	[%rd5+8], {%r34, %r36};
	st.local.v2.u32 	[%rd5+16], {%r1, %r37};
	mov.u64 	%rd7, $str;
	cvta.global.u64 	%rd8, %rd7;
	{ // callseq 0, 0
	.param .b64 param0;
	st.param.b64 	[param0], %rd8;
	.param .b64 param1;
	st.param.b64 	[param1], %rd4;
	.param .b32 retval0;
	call.uni (retval0), 
	vprintf, 
	(
	param0, 
	param1
	);
	ld.param.b32 	%r38, [retval0];
	} // callseq 0
	setp.ge.s32 	%p2, %r1, %r31;
	@%p2 bra 	$L__BB0_39;
	bar.sync 	0;
	shr.u32 	%r40, %r31, 31;
	add.s32 	%r41, %r31, %r40;
	shr.s32 	%r2, %r41, 1;
	setp.lt.s32 	%p3, %r31, 2;
	@%p3 bra 	$L__BB0_38;
	and.b32  	%r3, %r1, 1;
	setp.eq.b32 	%p4, %r3, 1;
	add.s32 	%r42, %r31, -1;
	setp.lt.s32 	%p5, %r1, %r42;
	and.pred  	%p1, %p4, %p5;
	add.s32 	%r43, %r2, -1;
	and.b32  	%r4, %r2, 3;
	setp.lt.u32 	%p6, %r43, 3;
	@%p6 bra 	$L__BB0_29;
	and.b32  	%r44, %r2, 1073741820;
	neg.s32 	%r45, %r44;
	not.pred 	%p9, %p1;
$L__BB0_4:
	setp.ne.s32 	%p7, %r3, 0;
	@%p7 bra 	$L__BB0_7;
	ld.global.u32 	%r7, [%rd1];
	ld.global.u32 	%r8, [%rd1+4];
	setp.le.s32 	%p8, %r7, %r8;
	@%p8 bra 	$L__BB0_7;
	st.global.u32 	[%rd1], %r8;
	st.global.u32 	[%rd1+4], %r7;
$L__BB0_7:
	bar.sync 	0;
	@%p9 bra 	$L__BB0_10;
	ld.global.u32 	%r9, [%rd1];
	ld.global.u32 	%r10, [%rd1+4];
	setp.le.s32 	%p10, %r9, %r10;
	@%p10 bra 	$L__BB0_10;
	st.global.u32 	[%rd1], %r10;
	st.global.u32 	[%rd1+4], %r9;
$L__BB0_10:
	setp.ne.s32 	%p11, %r3, 0;
	bar.sync 	0;
	@%p11 bra 	$L__BB0_13;
	ld.global.u32 	%r11, [%rd1];
	ld.global.u32 	%r12, [%rd1+4];
	setp.le.s32 	%p12, %r11, %r12;
	@%p12 bra 	$L__BB0_13;
	st.global.u32 	[%rd1], %r12;
	st.global.u32 	[%rd1+4], %r11;
$L__BB0_13:
	bar.sync 	0;
	@%p9 bra 	$L__BB0_16;
	ld.global.u32 	%r13, [%rd1];
	ld.global.u32 	%r14, [%rd1+4];
	setp.le.s32 	%p14, %r13, %r14;
	@%p14 bra 	$L__BB0_16;
	st.global.u32 	[%rd1], %r14;
	st.global.u32 	[%rd1+4], %r13;
$L__BB0_16:
	setp.ne.s32 	%p15, %r3, 0;
	bar.sync 	0;
	@%p15 bra 	$L__BB0_19;
	ld.global.u32 	%r15, [%rd1];
	ld.global.u32 	%r16, [%rd1+4];
	setp.le.s32 	%p16, %r15, %r16;
	@%p16 bra 	$L__BB0_19;
	st.global.u32 	[%rd1], %r16;
	st.global.u32 	[%rd1+4], %r15;
$L__BB0_19:
	bar.sync 	0;
	@%p9 bra 	$L__BB0_22;
	ld.global.u32 	%r17, [%rd1];
	ld.global.u32 	%r18, [%rd1+4];
	setp.le.s32 	%p18, %r17, %r18;
	@%p18 bra 	$L__BB0_22;
	st.global.u32 	[%rd1], %r18;
	st.global.u32 	[%rd1+4], %r17;
$L__BB0_22:
	setp.ne.s32 	%p19, %r3, 0;
	bar.sync 	0;
	@%p19 bra 	$L__BB0_25;
	ld.global.u32 	%r19, [%rd1];
	ld.global.u32 	%r20, [%rd1+4];
	setp.le.s32 	%p20, %r19, %r20;
	@%p20 bra 	$L__BB0_25;
	st.global.u32 	[%rd1], %r20;
	st.global.u32 	[%rd1+4], %r19;
$L__BB0_25:
	bar.sync 	0;
	@%p9 bra 	$L__BB0_28;
	ld.global.u32 	%r21, [%rd1];
	ld.global.u32 	%r22, [%rd1+4];
	setp.le.s32 	%p22, %r21, %r22;
	@%p22 bra 	$L__BB0_28;
	st.global.u32 	[%rd1], %r22;
	st.global.u32 	[%rd1+4], %r21;
$L__BB0_28:
	bar.sync 	0;
	add.s32 	%r45, %r45, 4;
	setp.ne.s32 	%p23, %r45, 0;
	@%p23 bra 	$L__BB0_4;
$L__BB0_29:
	setp.eq.s32 	%p24, %r4, 0;
	@%p24 bra 	$L__BB0_38;
	neg.s32 	%r46, %r4;
	not.pred 	%p27, %p1;
$L__BB0_31:
	.pragma "nounroll";
	setp.ne.s32 	%p25, %r3, 0;
	@%p25 bra 	$L__BB0_34;
	ld.global.u32 	%r26, [%rd1];
	ld.global.u32 	%r27, [%rd1+4];
	setp.le.s32 	%p26, %r26, %r27;
	@%p26 bra 	$L__BB0_34;
	st.global.u32 	[%rd1], %r27;
	st.global.u32 	[%rd1+4], %r26;
$L__BB0_34:
	bar.sync 	0;
	@%p27 bra 	$L__BB0_37;
	ld.global.u32 	%r28, [%rd1];
	ld.global.u32 	%r29, [%rd1+4];
	setp.le.s32 	%p28, %r28, %r29;
	@%p28 bra 	$L__BB0_37;
	st.global.u32 	[%rd1], %r29;
	st.global.u32 	[%rd1+4], %r28;
$L__BB0_37:
	bar.sync 	0;
	add.s32 	%r46, %r46, 1;
	setp.ne.s32 	%p29, %r46, 0;
	@%p29 bra 	$L__BB0_31;
$L__BB0_38:
	bar.sync 	0;
$L__BB0_39:
	ret;

}
	// .globl	_Z8evenSortPii
.visible .entry _Z8evenSortPii(
	.param .u64 .ptr .align 1 _Z8evenSortPii_param_0,
	.param .u32 _Z8evenSortPii_param_1
)
{
	.reg .pred 	%p<3>;
	.reg .b32 	%r<12>;
	.reg .b64 	%rd<5>;

	ld.param.u64 	%rd2, [_Z8evenSortPii_param_0];
	ld.param.u32 	%r4, [_Z8evenSortPii_param_1];
	mov.u32 	%r5, %tid.x;
	mov.u32 	%r6, %ctaid.x;
	mov.u32 	%r7, %ntid.x;
	mad.lo.s32 	%r1, %r6, %r7, %r5;
	shr.u32 	%r8, %r4, 31;
	add.s32 	%r9, %r4, %r8;
	shr.s32 	%r10, %r9, 1;
	setp.ge.s32 	%p1, %r1, %r10;
	@%p1 bra 	$L__BB1_3;
	cvta.to.global.u64 	%rd3, %rd2;
	shl.b32 	%r11, %r1, 1;
	mul.wide.s32 	%rd4, %r11, 4;
	add.s64 	%rd1, %rd3, %rd4;
	ld.global.u32 	%r2, [%rd1];
	ld.global.u32 	%r3, [%rd1+4];
	setp.le.s32 	%p2, %r2, %r3;
	@%p2 bra 	$L__BB1_3;
	st.global.u32 	[%rd1], %r3;
	st.global.u32 	[%rd1+4], %r2;
$L__BB1_3:
	ret;

}
	// .globl	_Z7oddSortPii
.visible .entry _Z7oddSortPii(
	.param .u64 .ptr .align 1 _Z7oddSortPii_param_0,
	.param .u32 _Z7oddSortPii_param_1
)
{
	.reg .pred 	%p<3>;
	.reg .b32 	%r<13>;
	.reg .b64 	%rd<5>;

	ld.param.u64 	%rd2, [_Z7oddSortPii_param_0];
	ld.param.u32 	%r4, [_Z7oddSortPii_param_1];
	mov.u32 	%r5, %tid.x;
	mov.u32 	%r6, %ctaid.x;
	mov.u32 	%r7, %ntid.x;
	mad.lo.s32 	%r1, %r6, %r7, %r5;
	shr.u32 	%r8, %r4, 31;
	add.s32 	%r9, %r4, %r8;
	shr.s32 	%r10, %r9, 1;
	add.s32 	%r11, %r10, -1;
	setp.ge.s32 	%p1, %r1, %r11;
	@%p1 bra 	$L__BB2_3;
	cvta.to.global.u64 	%rd3, %rd2;
	shl.b32 	%r12, %r1, 1;
	mul.wide.s32 	%rd4, %r12, 4;
	add.s64 	%rd1, %rd3, %rd4;
	ld.global.u32 	%r2, [%rd1+4];
	ld.global.u32 	%r3, [%rd1+8];
	setp.le.s32 	%p2, %r2, %r3;
	@%p2 bra 	$L__BB2_3;
	st.global.u32 	[%rd1+4], %r3;
	st.global.u32 	[%rd1+8], %r2;
$L__BB2_3:
	ret;

}
	// .globl	_Z8oddSort2Piib
.visible .entry _Z8oddSort2Piib(
	.param .u64 .ptr .align 1 _Z8oddSort2Piib_param_0,
	.param .u32 _Z8oddSort2Piib_param_1,
	.param .u8 _Z8oddSort2Piib_param_2
)
{
	.reg .pred 	%p<4>;
	.reg .b16 	%rs<2>;
	.reg .b32 	%r<15>;
	.reg .b32 	%f<2>;
	.reg .b64 	%rd<5>;

	ld.param.u64 	%rd2, [_Z8oddSort2Piib_param_0];
	ld.param.u32 	%r4, [_Z8oddSort2Piib_param_1];
	ld.param.s8 	%rs1, [_Z8oddSort2Piib_param_2];
	mov.u32 	%r5, %tid.x;
	mov.u32 	%r6, %ctaid.x;
	mov.u32 	%r7, %ntid.x;
	mad.lo.s32 	%r1, %r6, %r7, %r5;
	shr.u32 	%r8, %r4, 31;
	add.s32 	%r9, %r4, %r8;
	shr.s32 	%r10, %r9, 1;
	cvt.rn.f32.s32 	%f1, %r10;
	cvt.rzi.s32.f32 	%r11, %f1;
	setp.ge.s32 	%p1, %r1, %r11;
	@%p1 bra 	$L__BB3_3;
	setp.ne.s16 	%p2, %rs1, 0;
	selp.u32 	%r12, 1, 0, %p2;
	cvta.to.global.u64 	%rd3, %rd2;
	shl.b32 	%r13, %r1, 1;
	or.b32  	%r14, %r13, %r12;
	mul.wide.s32 	%rd4, %r14, 4;
	add.s64 	%rd1, %rd3, %rd4;
	ld.global.u32 	%r2, [%rd1];
	ld.global.u32 	%r3, [%rd1+4];
	setp.le.s32 	%p3, %r2, %r3;
	@%p3 bra 	$L__BB3_3;
	st.global.u32 	[%rd1], %r3;
	st.global.u32 	[%rd1+4], %r2;
$L__BB3_3:
	ret;

}


// ===== COMPILED SASS (sm_100) =====

	.target	sm_100

	.elftype	@"ET_EXEC"


//--------------------- .note.nv.tkinfo           --------------------------
	.section	.note.nv.tkinfo,"",@"SHT_NOTE"
	.sectionflags	@"SHF_NOTE_NV_TKINFO"
	.tkinfo
        /*0018*/ 	.word	0x00000002
        /*0030*/ 	.string	""
        /*0030*/ 	.string	"ptxas"
        /*0030*/ 	.string	"Cuda compilation tools, release 13.0, V13.0.88"
        /*0030*/ 	.string	"Build cuda_13.0.r13.0/compiler.36424714_0"
        /*0030*/ 	.string	"-arch sm_100 -m 64 "



//--------------------- .note.nv.cuinfo           --------------------------
	.section	.note.nv.cuinfo,"",@"SHT_NOTE"
	.sectionflags	@"SHF_NOTE_NV_CUINFO"
        /*0018*/ 	.short	0x0002
        /*001a*/ 	.short	0x0064
        /*001c*/ 	.short	0x0082
	.zero		2


//--------------------- .nv.info                  --------------------------
	.section	.nv.info,"",@"SHT_CUDA_INFO"
	.align	4


	//----- nvinfo : EIATTR_REGCOUNT
	.align		4
        /*0000*/ 	.byte	0x04, 0x2f
        /*0002*/ 	.short	(.L_2 - .L_1)
	.align		4
.L_1:
        /*0004*/ 	.word	index@(_Z10sortKernelPii)
        /*0008*/ 	.word	0x00000018


	//----- nvinfo : EIATTR_FRAME_SIZE
	.align		4
.L_2:
        /*000c*/ 	.byte	0x04, 0x11
        /*000e*/ 	.short	(.L_4 - .L_3)
	.align		4
.L_3:
        /*0010*/ 	.word	index@(_Z10sortKernelPii)
        /*0014*/ 	.word	0x00000020


	//----- nvinfo : EIATTR_REGCOUNT
	.align		4
.L_4:
        /*0018*/ 	.byte	0x04, 0x2f
        /*001a*/ 	.short	(.L_6 - .L_5)
	.align		4
.L_5:
        /*001c*/ 	.word	index@(_Z8evenSortPii)
        /*0020*/ 	.word	0x00000008


	//----- nvinfo : EIATTR_FRAME_SIZE
	.align		4
.L_6:
        /*0024*/ 	.byte	0x04, 0x11
        /*0026*/ 	.short	(.L_8 - .L_7)
	.align		4
.L_7:
        /*0028*/ 	.word	index@(_Z8evenSortPii)
        /*002c*/ 	.word	0x00000000


	//----- nvinfo : EIATTR_REGCOUNT
	.align		4
.L_8:
        /*0030*/ 	.byte	0x04, 0x2f
        /*0032*/ 	.short	(.L_10 - .L_9)
	.align		4
.L_9:
        /*0034*/ 	.word	index@(_Z7oddSortPii)
        /*0038*/ 	.word	0x00000008


	//----- nvinfo : EIATTR_FRAME_SIZE
	.align		4
.L_10:
        /*003c*/ 	.byte	0x04, 0x11
        /*003e*/ 	.short	(.L_12 - .L_11)
	.align		4
.L_11:
        /*0040*/ 	.word	index@(_Z7oddSortPii)
        /*0044*/ 	.word	0x00000000


	//----- nvinfo : EIATTR_REGCOUNT
	.align		4
.L_12:
        /*0048*/ 	.byte	0x04, 0x2f
        /*004a*/ 	.short	(.L_14 - .L_13)
	.align		4
.L_13:
        /*004c*/ 	.word	index@(_Z8oddSort2Piib)
        /*0050*/ 	.word	0x00000008


	//----- nvinfo : EIATTR_FRAME_SIZE
	.align		4
.L_14:
        /*0054*/ 	.byte	0x04, 0x11
        /*0056*/ 	.short	(.L_16 - .L_15)
	.align		4
.L_15:
        /*0058*/ 	.word	index@(_Z8oddSort2Piib)
        /*005c*/ 	.word	0x00000000


	//----- nvinfo : EIATTR_MIN_STACK_SIZE
	.align		4
.L_16:
        /*0060*/ 	.byte	0x04, 0x12
        /*0062*/ 	.short	(.L_18 - .L_17)
	.align		4
.L_17:
        /*0064*/ 	.word	index@(_Z8oddSort2Piib)
        /*0068*/ 	.word	0x00000000


	//----- nvinfo : EIATTR_MIN_STACK_SIZE
	.align		4
.L_18:
        /*006c*/ 	.byte	0x04, 0x12
        /*006e*/ 	.short	(.L_20 - .L_19)
	.align		4
.L_19:
        /*0070*/ 	.word	index@(_Z7oddSortPii)
        /*0074*/ 	.word	0x00000000


	//----- nvinfo : EIATTR_MIN_STACK_SIZE
	.align		4
.L_20:
        /*0078*/ 	.byte	0x04, 0x12
        /*007a*/ 	.short	(.L_22 - .L_21)
	.align		4
.L_21:
        /*007c*/ 	.word	index@(_Z8evenSortPii)
        /*0080*/ 	.word	0x00000000


	//----- nvinfo : EIATTR_MIN_STACK_SIZE
	.align		4
.L_22:
        /*0084*/ 	.byte	0x04, 0x12
        /*0086*/ 	.short	(.L_24 - .L_23)
	.align		4
.L_23:
        /*0088*/ 	.word	index@(_Z10sortKernelPii)
        /*008c*/ 	.word	0x00000020
.L_24:


//--------------------- .nv.compat                --------------------------
	.section	.nv.compat,"",@"SHT_CUDA_COMPAT_INFO"
	.align	4
        /*0000*/ 	.byte	0x02, 0x09, 0x00, 0x00, 0x02, 0x02, 0x01, 0x00, 0x02, 0x05, 0x05, 0x00, 0x03, 0x07, 0x01, 0x01
        /*0010*/ 	.byte	0x02, 0x03, 0x00, 0x00, 0x02, 0x06, 0x01, 0x00, 0x04, 0x0b, 0x08, 0x00, 0x09, 0x00, 0x00, 0x00
        /*0020*/ 	.byte	0x00, 0x00, 0x00, 0x00


//--------------------- .nv.info._Z8oddSort2Piib  --------------------------
	.section	.nv.info._Z8oddSort2Piib,"",@"SHT_CUDA_INFO"
	.sectionflags	@""
	.align	4


	//----- nvinfo : EIATTR_CUDA_API_VERSION
	.align		4
        /*0000*/ 	.byte	0x04, 0x37
        /*0002*/ 	.short	(.L_26 - .L_25)
.L_25:
        /*0004*/ 	.word	0x00000082


	//----- nvinfo : EIATTR_KPARAM_INFO
	.align		4
.L_26:
        /*0008*/ 	.byte	0x04, 0x17
        /*000a*/ 	.short	(.L_28 - .L_27)
.L_27:
        /*000c*/ 	.word	0x00000000
        /*0010*/ 	.short	0x0002
        /*0012*/ 	.short	0x000c
        /*0014*/ 	.byte	0x00, 0xf0, 0x05, 0x00


	//----- nvinfo : EIATTR_KPARAM_INFO
	.align		4
.L_28:
        /*0018*/ 	.byte	0x04, 0x17
        /*001a*/ 	.short	(.L_30 - .L_29)
.L_29:
        /*001c*/ 	.word	0x00000000
        /*0020*/ 	.short	0x0001
        /*0022*/ 	.short	0x0008
        /*0024*/ 	.byte	0x00, 0xf0, 0x11, 0x00


	//----- nvinfo : EIATTR_KPARAM_INFO
	.align		4
.L_30:
        /*0028*/ 	.byte	0x04, 0x17
        /*002a*/ 	.short	(.L_32 - .L_31)
.L_31:
        /*002c*/ 	.word	0x00000000
        /*0030*/ 	.short	0x0000
        /*0032*/ 	.short	0x0000
        /*0034*/ 	.byte	0x00, 0xf5, 0x21, 0x00


	//----- nvinfo : EIATTR_SPARSE_MMA_MASK
	.align		4
.L_32:
        /*0038*/ 	.byte	0x03, 0x50
        /*003a*/ 	.short	0x0000


	//----- nvinfo : EIATTR_MAXREG_COUNT
	.align		4
        /*003c*/ 	.byte	0x03, 0x1b
        /*003e*/ 	.short	0x00ff


	//----- nvinfo : EIATTR_MERCURY_ISA_VERSION
	.align		4
        /*0040*/ 	.byte	0x03, 0x5f
        /*0042*/ 	.short	0x0101


	//----- nvinfo : EIATTR_VRC_CTA_INIT_COUNT
	.align		4
        /*0044*/ 	.byte	0x02, 0x4a
	.zero		1
	.zero		1


	//----- nvinfo : EIATTR_EXIT_INSTR_OFFSETS
	.align		4
        /*0048*/ 	.byte	0x04, 0x1c
        /*004a*/ 	.short	(.L_34 - .L_33)


	//   ....[0]....
.L_33:
        /*004c*/ 	.word	0x000000b0


	//   ....[1]....
        /*0050*/ 	.word	0x00000170


	//   ....[2]....
        /*0054*/ 	.word	0x000001a0


	//----- nvinfo : EIATTR_CBANK_PARAM_SIZE
	.align		4
.L_34:
        /*0058*/ 	.byte	0x03, 0x19
        /*005a*/ 	.short	0x000d


	//----- nvinfo : EIATTR_PARAM_CBANK
	.align		4
        /*005c*/ 	.byte	0x04, 0x0a
        /*005e*/ 	.short	(.L_36 - .L_35)
	.align		4
.L_35:
        /*0060*/ 	.word	index@(.nv.constant0._Z8oddSort2Piib)
        /*0064*/ 	.short	0x0380
        /*0066*/ 	.short	0x000d


	//----- nvinfo : EIATTR_SW_WAR
	.align		4
.L_36:
        /*0068*/ 	.byte	0x04, 0x36
        /*006a*/ 	.short	(.L_38 - .L_37)
.L_37:
        /*006c*/ 	.word	0x00000008
.L_38:


//--------------------- .nv.info._Z7oddSortPii    --------------------------
	.section	.nv.info._Z7oddSortPii,"",@"SHT_CUDA_INFO"
	.sectionflags	@""
	.align	4


	//----- nvinfo : EIATTR_CUDA_API_VERSION
	.align		4
        /*0000*/ 	.byte	0x04, 0x37
        /*0002*/ 	.short	(.L_40 - .L_39)
.L_39:
        /*0004*/ 	.word	0x00000082


	//----- nvinfo : EIATTR_KPARAM_INFO
	.align		4
.L_40:
        /*0008*/ 	.byte	0x04, 0x17
        /*000a*/ 	.short	(.L_42 - .L_41)
.L_41:
        /*000c*/ 	.word	0x00000000
        /*0010*/ 	.short	0x0001
        /*0012*/ 	.short	0x0008
        /*0014*/ 	.byte	0x00, 0xf0, 0x11, 0x00


	//----- nvinfo : EIATTR_KPARAM_INFO
	.align		4
.L_42:
        /*0018*/ 	.byte	0x04, 0x17
        /*001a*/ 	.short	(.L_44 - .L_43)
.L_43:
        /*001c*/ 	.word	0x00000000
        /*0020*/ 	.short	0x0000
        /*0022*/ 	.short	0x0000
        /*0024*/ 	.byte	0x00, 0xf5, 0x21, 0x00


	//----- nvinfo : EIATTR_SPARSE_MMA_MASK
	.align		4
.L_44:
        /*0028*/ 	.byte	0x03, 0x50
        /*002a*/ 	.short	0x0000


	//----- nvinfo : EIATTR_MAXREG_COUNT
	.align		4
        /*002c*/ 	.byte	0x03, 0x1b
        /*002e*/ 	.short	0x00ff


	//----- nvinfo : EIATTR_MERCURY_ISA_VERSION
	.align		4
        /*0030*/ 	.byte	0x03, 0x5f
        /*0032*/ 	.short	0x0101


	//----- nvinfo : EIATTR_VRC_CTA_INIT_COUNT
	.align		4
        /*0034*/ 	.byte	0x02, 0x4a
	.zero		1
	.zero		1


	//----- nvinfo : EIATTR_EXIT_INSTR_OFFSETS
	.align		4
        /*0038*/ 	.byte	0x04, 0x1c
        /*003a*/ 	.short	(.L_46 - .L_45)


	//   ....[0]....
.L_45:
        /*003c*/ 	.word	0x00000090


	//   ....[1]....
        /*0040*/ 	.word	0x00000110


	//   ....[2]....
        /*0044*/ 	.word	0x00000140


	//----- nvinfo : EIATTR_CBANK_PARAM_SIZE
	.align		4
.L_46:
        /*0048*/ 	.byte	0x03, 0x19
        /*004a*/ 	.short	0x000c


	//----- nvinfo : EIATTR_PARAM_CBANK
	.align		4
        /*004c*/ 	.byte	0x04, 0x0a
        /*004e*/ 	.short	(.L_48 - .L_47)
	.align		4
.L_47:
        /*0050*/ 	.word	index@(.nv.constant0._Z7oddSortPii)
        /*0054*/ 	.short	0x0380
        /*0056*/ 	.short	0x000c


	//----- nvinfo : EIATTR_SW_WAR
	.align		4
.L_48:
        /*0058*/ 	.byte	0x04, 0x36
        /*005a*/ 	.short	(.L_50 - .L_49)
.L_49:
        /*005c*/ 	.word	0x00000008
.L_50:


//--------------------- .nv.info._Z8evenSortPii   --------------------------
	.section	.nv.info._Z8evenSortPii,"",@"SHT_CUDA_INFO"
	.sectionflags	@""
	.align	4


	//----- nvinfo : EIATTR_CUDA_API_VERSION
	.align		4
        /*0000*/ 	.byte	0x04, 0x37
        /*0002*/ 	.short	(.L_52 - .L_51)
.L_51:
        /*0004*/ 	.word	0x00000082


	//----- nvinfo : EIATTR_KPARAM_INFO
	.align		4
.L_52:
        /*0008*/ 	.byte	0x04, 0x17
        /*000a*/ 	.short	(.L_54 - .L_53)
.L_53:
        /*000c*/ 	.word	0x00000000
        /*0010*/ 	.short	0x0001
        /*0012*/ 	.short	0x0008
        /*0014*/ 	.byte	0x00, 0xf0, 0x11, 0x00


	//----- nvinfo : EIATTR_KPARAM_INFO
	.align		4
.L_54:
        /*0018*/ 	.byte	0x04, 0x17
        /*001a*/ 	.short	(.L_56 - .L_55)
.L_55:
        /*001c*/ 	.word	0x00000000
        /*0020*/ 	.short	0x0000
        /*0022*/ 	.short	0x0000
        /*0024*/ 	.byte	0x00, 0xf5, 0x21, 0x00


	//----- nvinfo : EIATTR_SPARSE_MMA_MASK
	.align		4
.L_56:
        /*0028*/ 	.byte	0x03, 0x50
        /*002a*/ 	.short	0x0000


	//----- nvinfo : EIATTR_MAXREG_COUNT
	.align		4
        /*002c*/ 	.byte	0x03, 0x1b
        /*002e*/ 	.short	0x00ff


	//----- nvinfo : EIATTR_MERCURY_ISA_VERSION
	.align		4
        /*0030*/ 	.byte	0x03, 0x5f
        /*0032*/ 	.short	0x0101


	//----- nvinfo : EIATTR_VRC_CTA_INIT_COUNT
	.align		4
        /*0034*/ 	.byte	0x02, 0x4a
	.zero		1
	.zero		1


	//----- nvinfo : EIATTR_EXIT_INSTR_OFFSETS
	.align		4
        /*0038*/ 	.byte	0x04, 0x1c
        /*003a*/ 	.short	(.L_58 - .L_57)


	//   ....[0]....
.L_57:
        /*003c*/ 	.word	0x00000090


	//   ....[1]....
        /*0040*/ 	.word	0x00000110


	//   ....[2]....
        /*0044*/ 	.word	0x00000140


	//----- nvinfo : EIATTR_CBANK_PARAM_SIZE
	.align		4
.L_58:
        /*0048*/ 	.byte	0x03, 0x19
        /*004a*/ 	.short	0x000c


	//----- nvinfo : EIATTR_PARAM_CBANK
	.align		4
        /*004c*/ 	.byte	0x04, 0x0a
        /*004e*/ 	.short	(.L_60 - .L_59)
	.align		4
.L_59:
        /*0050*/ 	.word	index@(.nv.constant0._Z8evenSortPii)
        /*0054*/ 	.short	0x0380
        /*0056*/ 	.short	0x000c


	//----- nvinfo : EIATTR_SW_WAR
	.align		4
.L_60:
        /*0058*/ 	.byte	0x04, 0x36
        /*005a*/ 	.short	(.L_62 - .L_61)
.L_61:
        /*005c*/ 	.word	0x00000008
.L_62:


//--------------------- .nv.info._Z10sortKernelPii --------------------------
	.section	.nv.info._Z10sortKernelPii,"",@"SHT_CUDA_INFO"
	.sectionflags	@""
	.align	4


	//----- nvinfo : EIATTR_CUDA_API_VERSION
	.align		4
        /*0000*/ 	.byte	0x04, 0x37
        /*0002*/ 	.short	(.L_64 - .L_63)
.L_63:
        /*0004*/ 	.word	0x00000082


	//----- nvinfo : EIATTR_KPARAM_INFO
	.align		4
.L_64:
        /*0008*/ 	.byte	0x04, 0x17
        /*000a*/ 	.short	(.L_66 - .L_65)
.L_65:
        /*000c*/ 	.word	0x00000000
        /*0010*/ 	.short	0x0001
        /*0012*/ 	.short	0x0008
        /*0014*/ 	.byte	0x00, 0xf0, 0x11, 0x00


	//----- nvinfo : EIATTR_KPARAM_INFO
	.align		4
.L_66:
        /*0018*/ 	.byte	0x04, 0x17
        /*001a*/ 	.short	(.L_68 - .L_67)
.L_67:
        /*001c*/ 	.word	0x00000000
        /*0020*/ 	.short	0x0000
        /*0022*/ 	.short	0x0000
        /*0024*/ 	.byte	0x00, 0xf5, 0x21, 0x00


	//----- nvinfo : EIATTR_SPARSE_MMA_MASK
	.align		4
.L_68:
        /*0028*/ 	.byte	0x03, 0x50
        /*002a*/ 	.short	0x0000


	//----- nvinfo : EIATTR_MAXREG_COUNT
	.align		4
        /*002c*/ 	.byte	0x03, 0x1b
        /*002e*/ 	.short	0x00ff


	//----- nvinfo : EIATTR_NUM_BARRIERS
	.align		4
        /*0030*/ 	.byte	0x02, 0x4c
        /*0032*/ 	.byte	0x01
	.zero		1


	//----- nvinfo : EIATTR_EXTERNS
	.align		4
        /*0034*/ 	.byte	0x04, 0x0f
        /*0036*/ 	.short	(.L_70 - .L_69)


	//   ....[0]....
	.align		4
.L_69:
        /*0038*/ 	.word	index@(vprintf)


	//----- nvinfo : EIATTR_MERCURY_ISA_VERSION
	.align		4
.L_70:
        /*003c*/ 	.byte	0x03, 0x5f
        /*003e*/ 	.short	0x0101


	//----- nvinfo : EIATTR_VRC_CTA_INIT_COUNT
	.align		4
        /*0040*/ 	.byte	0x02, 0x4a
	.zero		1
	.zero		1


	//----- nvinfo : EIATTR_SYSCALL_OFFSETS
	.align		4
        /*0044*/ 	.byte	0x04, 0x46
        /*0046*/ 	.short	(.L_72 - .L_71)


	//   ....[0]....
.L_71:
        /*0048*/ 	.word	0x00000190


	//----- nvinfo : EIATTR_EXIT_INSTR_OFFSETS
	.align		4
.L_72:
        /*004c*/ 	.byte	0x04, 0x1c
        /*004e*/ 	.short	(.L_74 - .L_73)


	//   ....[0]....
.L_73:
        /*0050*/ 	.word	0x000001c0


	//   ....[1]....
        /*0054*/ 	.word	0x00000940


	//----- nvinfo : EIATTR_CRS_STACK_SIZE
	.align		4
.L_74:
        /*0058*/ 	.byte	0x04, 0x1e
        /*005a*/ 	.short	(.L_76 - .L_75)
.L_75:
        /*005c*/ 	.word	0x00000000


	//----- nvinfo : EIATTR_CBANK_PARAM_SIZE
	.align		4
.L_76:
        /*0060*/ 	.byte	0x03, 0x19
        /*0062*/ 	.short	0x000c


	//----- nvinfo : EIATTR_PARAM_CBANK
	.align		4
        /*0064*/ 	.byte	0x04, 0x0a
        /*0066*/ 	.short	(.L_78 - .L_77)
	.align		4
.L_77:
        /*0068*/ 	.word	index@(.nv.constant0._Z10sortKernelPii)
        /*006c*/ 	.short	0x0380
        /*006e*/ 	.short	0x000c


	//----- nvinfo : EIATTR_SW_WAR
	.align		4
.L_78:
        /*0070*/ 	.byte	0x04, 0x36
        /*0072*/ 	.short	(.L_80 - .L_79)
.L_79:
        /*0074*/ 	.word	0x00000008
.L_80:


//--------------------- .nv.callgraph             --------------------------
	.section	.nv.callgraph,"",@"SHT_CUDA_CALLGRAPH"
	.align	4
	.sectionentsize	8
	.align		4
        /*0000*/ 	.word	0x00000000
	.align		4
        /*0004*/ 	.word	0xffffffff
	.align		4
        /*0008*/ 	.word	index@(_Z10sortKernelPii)
	.align		4
        /*000c*/ 	.word	index@(vprintf)
	.align		4
        /*0010*/ 	.word	0x00000000
	.align		4
        /*0014*/ 	.word	0xfffffffe
	.align		4
        /*0018*/ 	.word	0x00000000
	.align		4
        /*001c*/ 	.word	0xfffffffd
	.align		4
        /*0020*/ 	.word	0x00000000
	.align		4
        /*0024*/ 	.word	0xfffffffc


//--------------------- .nv.constant4             --------------------------
	.section	.nv.constant4,"a",@progbits
	.align	8
	.align		8
.nv.constant4:
        /*0000*/ 	.dword	$str
	.align		8
        /*0008*/ 	.dword	vprintf


//--------------------- .text._Z8oddSort2Piib     --------------------------
	.section	.text._Z8oddSort2Piib,"ax",@progbits
	.align	128
        .global         _Z8oddSort2Piib
        .type           _Z8oddSort2Piib,@function
        .size           _Z8oddSort2Piib,(.L_x_29 - _Z8oddSort2Piib)
        .other          _Z8oddSort2Piib,@"STO_CUDA_ENTRY STV_DEFAULT"
_Z8oddSort2Piib:
.text._Z8oddSort2Piib:
[----:B------:R-:W-:Y:S01]  /*0000*/  LDC R1, c[0x0][0x37c] ;  /* 0x0000df00ff017b82 */ /* 0x000fe20000000800 */
[----:B------:R-:W0:Y:S01]  /*0010*/  LDCU UR4, c[0x0][0x388] ;  /* 0x00007100ff0477ac */ /* 0x000e220008000800 */
[----:B------:R-:W1:Y:S06]  /*0020*/  S2R R0, SR_TID.X ;  /* 0x0000000000007919 */ /* 0x000e6c0000002100 */
[----:B------:R-:W1:Y:S08]  /*0030*/  S2UR UR5, SR_CTAID.X ;  /* 0x00000000000579c3 */ /* 0x000e700000002500 */
[----:B------:R-:W1:Y:S01]  /*0040*/  LDC R5, c[0x0][0x360] ;  /* 0x0000d800ff057b82 */ /* 0x000e620000000800 */
[----:B0-----:R-:W-:-:S04]  /*0050*/  ULEA.HI UR4, UR4, UR4, URZ, 0x1 ;  /* 0x0000000404047291 */ /* 0x001fc8000f8f08ff */
[----:B------:R-:W-:-:S06]  /*0060*/  USHF.R.S32.HI UR4, URZ, 0x1, UR4 ;  /* 0x00000001ff047899 */ /* 0x000fcc0008011404 */
[----:B------:R-:W-:-:S04]  /*0070*/  I2FP.F32.S32 R2, UR4 ;  /* 0x0000000400027c45 */ /* 0x000fc80008201400 */
[----:B------:R-:W0:Y:S01]  /*0080*/  F2I.TRUNC.NTZ R3, R2 ;  /* 0x0000000200037305 */ /* 0x000e22000020f100 */
[----:B-1----:R-:W-:-:S05]  /*0090*/  IMAD R0, R5, UR5, R0 ;  /* 0x0000000505007c24 */ /* 0x002fca000f8e0200 */
[----:B0-----:R-:W-:-:S13]  /*00a0*/  ISETP.GE.AND P0, PT, R0, R3, PT ;  /* 0x000000030000720c */ /* 0x001fda0003f06270 */
[----:B------:R-:W-:Y:S05]  /*00b0*/  @P0 EXIT ;  /* 0x000000000000094d */ /* 0x000fea0003800000 */
[----:B------:R-:W0:Y:S01]  /*00c0*/  LDCU.U8 UR4, c[0x0][0x38c] ;  /* 0x00007180ff0477ac */ /* 0x000e220008000000 */
[----:B------:R-:W1:Y:S01]  /*00d0*/  LDC.64 R2, c[0x0][0x380] ;  /* 0x0000e000ff027b82 */ /* 0x000e620000000a00 */
[----:B------:R-:W2:Y:S01]  /*00e0*/  LDCU.64 UR6, c[0x0][0x358] ;  /* 0x00006b00ff0677ac */ /* 0x000ea20008000a00 */
[----:B0-----:R-:W-:-:S04]  /*00f0*/  UPRMT UR4, UR4, 0x8880, URZ ;  /* 0x0000888004047896 */ /* 0x001fc800080000ff */
[----:B------:R-:W-:-:S04]  /*0100*/  UISETP.NE.AND UP0, UPT, UR4, URZ, UPT ;  /* 0x000000ff0400728c */ /* 0x000fc8000bf05270 */
[----:B------:R-:W-:-:S06]  /*0110*/  USEL UR4, URZ, 0x1, !UP0 ;  /* 0x00000001ff047887 */ /* 0x000fcc000c000000 */
[----:B------:R-:W-:-:S05]  /*0120*/  LEA R5, R0, UR4, 0x1 ;  /* 0x0000000400057c11 */ /* 0x000fca000f8e08ff */
[----:B-1----:R-:W-:-:S05]  /*0130*/  IMAD.WIDE R2, R5, 0x4, R2 ;  /* 0x0000000405027825 */ /* 0x002fca00078e0202 */
[----:B--2---:R-:W2:Y:S04]  /*0140*/  LDG.E R5, desc[UR6][R2.64] ;  /* 0x0000000602057981 */ /* 0x004ea8000c1e1900 */
[----:B------:R-:W2:Y:S02]  /*0150*/  LDG.E R0, desc[UR6][R2.64+0x4] ;  /* 0x0000040602007981 */ /* 0x000ea4000c1e1900 */
[----:B--2---:R-:W-:-:S13]  /*0160*/  ISETP.GT.AND P0, PT, R5, R0, PT ;  /* 0x000000000500720c */ /* 0x004fda0003f04270 */
[----:B------:R-:W-:Y:S05]  /*0170*/  @!P0 EXIT ;  /* 0x000000000000894d */ /* 0x000fea0003800000 */
[----:B------:R-:W-:Y:S04]  /*0180*/  STG.E desc[UR6][R2.64], R0 ;  /* 0x0000000002007986 */ /* 0x000fe8000c101906 */
[----:B------:R-:W-:Y:S01]  /*0190*/  STG.E desc[UR6][R2.64+0x4], R5 ;  /* 0x0000040502007986 */ /* 0x000fe2000c101906 */
[----:B------:R-:W-:Y:S05]  /*01a0*/  EXIT ;  /* 0x000000000000794d */ /* 0x000fea0003800000 */
.L_x_0:
[----:B------:R-:W-:-:S00]  /*01b0*/  BRA `(.L_x_0) ;  /* 0xfffffffc00fc7947 */ /* 0x000fc0000383ffff */
[----:B------:R-:W-:-:S00]  /*01c0*/  NOP ;  /* 0x0000000000007918 */ /* 0x000fc00000000000 */
        /* <DEDUP_REMOVED lines=11> */
.L_x_29:


//--------------------- .text._Z7oddSortPii       --------------------------
	.section	.text._Z7oddSortPii,"ax",@progbits
	.align	128
        .global         _Z7oddSortPii
        .type           _Z7oddSortPii,@function
        .size           _Z7oddSortPii,(.L_x_30 - _Z7oddSortPii)
        .other          _Z7oddSortPii,@"STO_CUDA_ENTRY STV_DEFAULT"
_Z7oddSortPii:
.text._Z7oddSortPii:
[----:B------:R-:W-:Y:S01]  /*0000*/  LDC R1, c[0x0][0x37c] ;  /* 0x0000df00ff017b82 */ /* 0x000fe20000000800 */
[----:B------:R-:W0:Y:S07]  /*0010*/  S2R R0, SR_TID.X ;  /* 0x0000000000007919 */ /* 0x000e2e0000002100 */
[----:B------:R-:W0:Y:S01]  /*0020*/  S2UR UR5, SR_CTAID.X ;  /* 0x00000000000579c3 */ /* 0x000e220000002500 */
[----:B------:R-:W1:Y:S07]  /*0030*/  LDCU UR4, c[0x0][0x388] ;  /* 0x00007100ff0477ac */ /* 0x000e6e0008000800 */
[----:B------:R-:W0:Y:S01]  /*0040*/  LDC R3, c[0x0][0x360] ;  /* 0x0000d800ff037b82 */ /* 0x000e220000000800 */
[----:B-1----:R-:W-:-:S04]  /*0050*/  ULEA.HI UR4, UR4, UR4, URZ, 0x1 ;  /* 0x0000000404047291 */ /* 0x002fc8000f8f08ff */
[----:B------:R-:W-:Y:S01]  /*0060*/  ULEA.HI.SX32 UR4, UR4, 0xffffffff, 0x1f ;  /* 0xffffffff04047891 */ /* 0x000fe2000f8ffaff */
[----:B0-----:R-:W-:-:S05]  /*0070*/  IMAD R0, R3, UR5, R0 ;  /* 0x0000000503007c24 */ /* 0x001fca000f8e0200 */
[----:B------:R-:W-:-:S13]  /*0080*/  ISETP.GE.AND P0, PT, R0, UR4, PT ;  /* 0x0000000400007c0c */ /* 0x000fda000bf06270 */
[----:B------:R-:W-:Y:S05]  /*0090*/  @P0 EXIT ;  /* 0x000000000000094d */ /* 0x000fea0003800000 */
[----:B------:R-:W0:Y:S01]  /*00a0*/  LDC.64 R2, c[0x0][0x380] ;  /* 0x0000e000ff027b82 */ /* 0x000e220000000a00 */
[----:B------:R-:W1:Y:S01]  /*00b0*/  LDCU.64 UR4, c[0x0][0x358] ;  /* 0x00006b00ff0477ac */ /* 0x000e620008000a00 */
[----:B------:R-:W-:-:S05]  /*00c0*/  SHF.L.U32 R5, R0, 0x1, RZ ;  /* 0x0000000100057819 */ /* 0x000fca00000006ff */
[----:B0-----:R-:W-:-:S05]  /*00d0*/  IMAD.WIDE R2, R5, 0x4, R2 ;  /* 0x0000000405027825 */ /* 0x001fca00078e0202 */
[----:B-1----:R-:W2:Y:S04]  /*00e0*/  LDG.E R5, desc[UR4][R2.64+0x4] ;  /* 0x0000040402057981 */ /* 0x002ea8000c1e1900 */
[----:B------:R-:W2:Y:S02]  /*00f0*/  LDG.E R0, desc[UR4][R2.64+0x8] ;  /* 0x0000080402007981 */ /* 0x000ea4000c1e1900 */
[----:B--2---:R-:W-:-:S13]  /*0100*/  ISETP.GT.AND P0, PT, R5, R0, PT ;  /* 0x000000000500720c */ /* 0x004fda0003f04270 */
[----:B------:R-:W-:Y:S05]  /*0110*/  @!P0 EXIT ;  /* 0x000000000000894d */ /* 0x000fea0003800000 */
[----:B------:R-:W-:Y:S04]  /*0120*/  STG.E desc[UR4][R2.64+0x4], R0 ;  /* 0x0000040002007986 */ /* 0x000fe8000c101904 */
[----:B------:R-:W-:Y:S01]  /*0130*/  STG.E desc[UR4][R2.64+0x8], R5 ;  /* 0x0000080502007986 */ /* 0x000fe2000c101904 */
[----:B------:R-:W-:Y:S05]  /*0140*/  EXIT ;  /* 0x000000000000794d */ /* 0x000fea0003800000 */
.L_x_1:
        /* <DEDUP_REMOVED lines=11> */
.L_x_30:


//--------------------- .text._Z8evenSortPii      --------------------------
	.section	.text._Z8evenSortPii,"ax",@progbits
	.align	128
        .global         _Z8evenSortPii
        .type           _Z8evenSortPii,@function
        .size           _Z8evenSortPii,(.L_x_31 - _Z8evenSortPii)
        .other          _Z8evenSortPii,@"STO_CUDA_ENTRY STV_DEFAULT"
_Z8evenSortPii:
.text._Z8evenSortPii:
[----:B------:R-:W-:Y:S01]  /*0000*/  LDC R1, c[0x0][0x37c] ;  /* 0x0000df00ff017b82 */ /* 0x000fe20000000800 */
[----:B------:R-:W0:Y:S07]  /*0010*/  S2R R0, SR_TID.X ;  /* 0x0000000000007919 */ /* 0x000e2e0000002100 */
[----:B------:R-:W0:Y:S01]  /*0020*/  S2UR UR5, SR_CTAID.X ;  /* 0x00000000000579c3 */ /* 0x000e220000002500 */
[----:B------:R-:W1:Y:S07]  /*0030*/  LDCU UR4, c[0x0][0x388] ;  /* 0x00007100ff0477ac */ /* 0x000e6e0008000800 */
[----:B------:R-:W0:Y:S01]  /*0040*/  LDC R3, c[0x0][0x360] ;  /* 0x0000d800ff037b82 */ /* 0x000e220000000800 */
[----:B-1----:R-:W-:-:S04]  /*0050*/  ULEA.HI UR4, UR4, UR4, URZ, 0x1 ;  /* 0x0000000404047291 */ /* 0x002fc8000f8f08ff */
[----:B------:R-:W-:Y:S01]  /*0060*/  USHF.R.S32.HI UR4, URZ, 0x1, UR4 ;  /* 0x00000001ff047899 */ /* 0x000fe20008011404 */
        /* <DEDUP_REMOVED lines=14> */
.L_x_2:
        /* <DEDUP_REMOVED lines=11> */
.L_x_31:


//--------------------- .text._Z10sortKernelPii   --------------------------
	.section	.text._Z10sortKernelPii,"ax",@progbits
	.align	128
        .global         _Z10sortKernelPii
        .type           _Z10sortKernelPii,@function
        .size           _Z10sortKernelPii,(.L_x_32 - _Z10sortKernelPii)
        .other          _Z10sortKernelPii,@"STO_CUDA_ENTRY STV_DEFAULT"
_Z10sortKernelPii:
.text._Z10sortKernelPii:
[----:B------:R-:W0:Y:S01]  /*0000*/  LDC R1, c[0x0][0x37c] ;  /* 0x0000df00ff017b82 */ /* 0x000e220000000800 */
[----:B------:R-:W1:Y:S01]  /*0010*/  S2R R10, SR_TID.X ;  /* 0x00000000000a7919 */ /* 0x000e620000002100 */
[----:B------:R-:W2:Y:S06]  /*0020*/  LDCU UR5, c[0x0][0x2fc] ;  /* 0x00005f80ff0577ac */ /* 0x000eac0008000800 */
[----:B------:R-:W1:Y:S01]  /*0030*/  S2UR UR4, SR_CTAID.X ;  /* 0x00000000000479c3 */ /* 0x000e620000002500 */
[----:B0-----:R-:W-:Y:S01]  /*0040*/  VIADD R1, R1, 0xffffffe0 ;  /* 0xffffffe001017836 */ /* 0x001fe20000000000 */
[----:B------:R-:W0:Y:S06]  /*0050*/  LDCU.64 UR36, c[0x0][0x358] ;  /* 0x00006b00ff2477ac */ /* 0x000e2c0008000a00 */
[----:B------:R-:W3:Y:S01]  /*0060*/  LDC.64 R16, c[0x0][0x380] ;  /* 0x0000e000ff107b82 */ /* 0x000ee20000000a00 */
[----:B------:R-:W4:Y:S01]  /*0070*/  S2R R11, SR_TID.Y ;  /* 0x00000000000b7919 */ /* 0x000f220000002200 */
[----:B------:R-:W-:Y:S01]  /*0080*/  MOV R0, 0x8 ;  /* 0x0000000800007802 */ /* 0x000fe20000000f00 */
[----:B------:R-:W5:Y:S05]  /*0090*/  LDCU.64 UR6, c[0x4][URZ] ;  /* 0x01000000ff0677ac */ /* 0x000f6a0008000a00 */
[----:B------:R-:W1:Y:S02]  /*00a0*/  LDC R12, c[0x0][0x360] ;  /* 0x0000d800ff0c7b82 */ /* 0x000e640000000800 */
[----:B-1----:R-:W-:-:S04]  /*00b0*/  IMAD R2, R12, UR4, R10 ;  /* 0x000000040c027c24 */ /* 0x002fc8000f8e020a */
[----:B---3--:R-:W-:-:S05]  /*00c0*/  IMAD.WIDE R16, R2, 0x4, R16 ;  /* 0x0000000402107825 */ /* 0x008fca00078e0210 */
[----:B0-----:R-:W3:Y:S01]  /*00d0*/  LDG.E R3, desc[UR36][R16.64] ;  /* 0x0000002410037981 */ /* 0x001ee2000c1e1900 */
[----:B------:R-:W0:Y:S01]  /*00e0*/  LDC R13, c[0x0][0x364] ;  /* 0x0000d900ff0d7b82 */ /* 0x000e220000000800 */
[----:B------:R-:W1:Y:S01]  /*00f0*/  LDCU UR4, c[0x0][0x2f8] ;  /* 0x00005f00ff0477ac */ /* 0x000e620008000800 */
[----:B-----5:R-:W-:Y:S01]  /*0100*/  IMAD.U32 R4, RZ, RZ, UR6 ;  /* 0x00000006ff047e24 */ /* 0x020fe2000f8e00ff */
[----:B----4-:R4:W-:Y:S01]  /*0110*/  STL.64 [R1], R10 ;  /* 0x0000000a01007387 */ /* 0x0109e20000100a00 */
[----:B------:R-:W-:-:S04]  /*0120*/  IMAD.U32 R5, RZ, RZ, UR7 ;  /* 0x00000007ff057e24 */ /* 0x000fc8000f8e00ff */
[----:B------:R4:W3:Y:S01]  /*0130*/  LDC.64 R8, c[0x4][R0] ;  /* 0x0100000000087b82 */ /* 0x0008e20000000a00 */
[----:B-1----:R-:W-:Y:S01]  /*0140*/  IADD3 R6, P0, PT, R1, UR4, RZ ;  /* 0x0000000401067c10 */ /* 0x002fe2000ff1e0ff */
[----:B0-----:R4:W-:Y:S04]  /*0150*/  STL.64 [R1+0x8], R12 ;  /* 0x0000080c01007387 */ /* 0x0019e80000100a00 */
[----:B--2---:R-:W-:Y:S01]  /*0160*/  IMAD.X R7, RZ, RZ, UR5, P0 ;  /* 0x00000005ff077e24 */ /* 0x004fe200080e06ff */
[----:B---3--:R4:W-:Y:S07]  /*0170*/  STL.64 [R1+0x10], R2 ;  /* 0x0000100201007387 */ /* 0x0089ee0000100a00 */
[----:B------:R-:W-:-:S07]  /*0180*/  LEPC R20, `(.L_x_3) ;  /* 0x000000001014794e */ /* 0x000fce0000000000 */
[----:B----4-:R-:W-:Y:S05]  /*0190*/  CALL.ABS.NOINC R8 ;  /* 0x0000000008007343 */ /* 0x010fea0003c00000 */
.L_x_3:
[----:B------:R-:W0:Y:S02]  /*01a0*/  LDC R3, c[0x0][0x388] ;  /* 0x0000e200ff037b82 */ /* 0x000e240000000800 */
[----:B0-----:R-:W-:-:S13]  /*01b0*/  ISETP.GE.AND P0, PT, R2, R3, PT ;  /* 0x000000030200720c */ /* 0x001fda0003f06270 */
[----:B------:R-:W-:Y:S05]  /*01c0*/  @P0 EXIT ;  /* 0x000000000000094d */ /* 0x000fea0003800000 */
[----:B------:R-:W-:Y:S01]  /*01d0*/  ISETP.GE.AND P0, PT, R3, 0x2, PT ;  /* 0x000000020300780c */ /* 0x000fe20003f06270 */
[----:B------:R-:W-:Y:S05]  /*01e0*/  WARPSYNC.ALL ;  /* 0x0000000000007948 */ /* 0x000fea0003800000 */
[----:B------:R-:W-:Y:S07]  /*01f0*/  BAR.SYNC.DEFER_BLOCKING 0x0 ;  /* 0x0000000000007b1d */ /* 0x000fee0000010000 */
[----:B------:R-:W-:Y:S05]  /*0200*/  @!P0 BRA `(.L_x_4) ;  /* 0x0000000400c88947 */ /* 0x000fea0003800000 */
[C---:B------:R-:W-:Y:S01]  /*0210*/  LEA.HI R0, R3.reuse, R3, RZ, 0x1 ;  /* 0x0000000303007211 */ /* 0x040fe200078f08ff */
[----:B------:R-:W-:Y:S01]  /*0220*/  VIADD R3, R3, 0xffffffff ;  /* 0xffffffff03037836 */ /* 0x000fe20000000000 */
[C---:B------:R-:W-:Y:S02]  /*0230*/  LOP3.LUT R5, R2.reuse, 0x1, RZ, 0xc0, !PT ;  /* 0x0000000102057812 */ /* 0x040fe400078ec0ff */
[----:B------:R-:W-:Y:S02]  /*0240*/  SHF.R.S32.HI R0, RZ, 0x1, R0 ;  /* 0x00000001ff007819 */ /* 0x000fe40000011400 */
[----:B------:R-:W-:-:S03]  /*0250*/  ISETP.GE.AND P0, PT, R2, R3, PT ;  /* 0x000000030200720c */ /* 0x000fc60003f06270 */
[----:B------:R-:W-:Y:S01]  /*0260*/  VIADD R2, R0, 0xffffffff ;  /* 0xffffffff00027836 */ /* 0x000fe20000000000 */
[----:B------:R-:W-:-:S04]  /*0270*/  ISETP.EQ.U32.AND P0, PT, R5, 0x1, !P0 ;  /* 0x000000010500780c */ /* 0x000fc80004702070 */
[----:B------:R-:W-:Y:S02]  /*0280*/  ISETP.GE.U32.AND P1, PT, R2, 0x3, PT ;  /* 0x000000030200780c */ /* 0x000fe40003f26070 */
[----:B------:R-:W-:-:S11]  /*0290*/  LOP3.LUT R2, R0, 0x3, RZ, 0xc0, !PT ;  /* 0x0000000300027812 */ /* 0x000fd600078ec0ff */
[----:B------:R-:W-:Y:S05]  /*02a0*/  @!P1 BRA `(.L_x_5) ;  /* 0x00000004003c9947 */ /* 0x000fea0003800000 */
[----:B------:R-:W-:Y:S02]  /*02b0*/  LOP3.LUT R0, R0, 0x3ffffffc, RZ, 0xc0, !PT ;  /* 0x3ffffffc00007812 */ /* 0x000fe400078ec0ff */
[----:B------:R-:W-:-:S03]  /*02c0*/  ISETP.NE.AND P1, PT, R5, RZ, PT ;  /* 0x000000ff0500720c */ /* 0x000fc60003f25270 */
[----:B------:R-:W-:-:S10]  /*02d0*/  IMAD.MOV R0, RZ, RZ, -R0 ;  /* 0x000000ffff007224 */ /* 0x000fd400078e0a00 */
.L_x_22:
[----:B------:R-:W-:Y:S04]  /*02e0*/  BSSY.RECONVERGENT B0, `(.L_x_6) ;  /* 0x0000007000007945 */ /* 0x000fe80003800200 */
[----:B01234-:R-:W-:Y:S05]  /*02f0*/  @P1 BRA `(.L_x_7) ;  /* 0x0000000000141947 */ /* 0x01ffea0003800000 */
[----:B------:R-:W2:Y:S04]  /*0300*/  LDG.E R3, desc[UR36][R16.64] ;  /* 0x0000002410037981 */ /* 0x000ea8000c1e1900 */
[----:B------:R-:W2:Y:S02]  /*0310*/  LDG.E R4, desc[UR36][R16.64+0x4] ;  /* 0x0000042410047981 */ /* 0x000ea4000c1e1900 */
[----:B--2---:R-:W-:-:S13]  /*0320*/  ISETP.GT.AND P1, PT, R3, R4, PT ;  /* 0x000000040300720c */ /* 0x004fda0003f24270 */
[----:B------:R0:W-:Y:S04]  /*0330*/  @P1 STG.E desc[UR36][R16.64], R4 ;  /* 0x0000000410001986 */ /* 0x0001e8000c101924 */
[----:B------:R0:W-:Y:S02]  /*0340*/  @P1 STG.E desc[UR36][R16.64+0x4], R3 ;  /* 0x0000040310001986 */ /* 0x0001e4000c101924 */
.L_x_7:
[----:B------:R-:W-:Y:S05]  /*0350*/  BSYNC.RECONVERGENT B0 ;  /* 0x0000000000007941 */ /* 0x000fea0003800200 */
.L_x_6:
[----:B------:R-:W-:Y:S01]  /*0360*/  BAR.SYNC.DEFER_BLOCKING 0x0 ;  /* 0x0000000000007b1d */ /* 0x000fe20000010000 */
[----:B------:R-:W-:-:S05]  /*0370*/  ISETP.NE.AND P1, PT, R5, RZ, PT ;  /* 0x000000ff0500720c */ /* 0x000fca0003f25270 */
[----:B------:R-:W-:Y:S04]  /*0380*/  BSSY.RECONVERGENT B0, `(.L_x_8) ;  /* 0x0000007000007945 */ /* 0x000fe80003800200 */
[----:B------:R-:W-:Y:S05]  /*0390*/  @!P0 BRA `(.L_x_9) ;  /* 0x0000000000148947 */ /* 0x000fea0003800000 */
[----:B0-----:R-:W2:Y:S04]  /*03a0*/  LDG.E R3, desc[UR36][R16.64] ;  /* 0x0000002410037981 */ /* 0x001ea8000c1e1900 */
[----:B------:R-:W2:Y:S02]  /*03b0*/  LDG.E R4, desc[UR36][R16.64+0x4] ;  /* 0x0000042410047981 */ /* 0x000ea4000c1e1900 */
[----:B--2---:R-:W-:-:S13]  /*03c0*/  ISETP.GT.AND P2, PT, R3, R4, PT ;  /* 0x000000040300720c */ /* 0x004fda0003f44270 */
[----:B------:R1:W-:Y:S04]  /*03d0*/  @P2 STG.E desc[UR36][R16.64], R4 ;  /* 0x0000000410002986 */ /* 0x0003e8000c101924 */
[----:B------:R1:W-:Y:S02]  /*03e0*/  @P2 STG.E desc[UR36][R16.64+0x4], R3 ;  /* 0x0000040310002986 */ /* 0x0003e4000c101924 */
.L_x_9:
[----:B------:R-:W-:Y:S05]  /*03f0*/  BSYNC.RECONVERGENT B0 ;  /* 0x0000000000007941 */ /* 0x000fea0003800200 */
.L_x_8:
[----:B------:R-:W-:Y:S06]  /*0400*/  BAR.SYNC.DEFER_BLOCKING 0x0 ;  /* 0x0000000000007b1d */ /* 0x000fec0000010000 */
[----:B------:R-:W-:Y:S04]  /*0410*/  BSSY.RECONVERGENT B0, `(.L_x_10) ;  /* 0x0000007000007945 */ /* 0x000fe80003800200 */
[----:B------:R-:W-:Y:S05]  /*0420*/  @P1 BRA `(.L_x_11) ;  /* 0x0000000000141947 */ /* 0x000fea0003800000 */
[----:B01----:R-:W2:Y:S04]  /*0430*/  LDG.E R3, desc[UR36][R16.64] ;  /* 0x0000002410037981 */ /* 0x003ea8000c1e1900 */
[----:B------:R-:W2:Y:S02]  /*0440*/  LDG.E R4, desc[UR36][R16.64+0x4] ;  /* 0x0000042410047981 */ /* 0x000ea4000c1e1900 */
[----:B--2---:R-:W-:-:S13]  /*0450*/  ISETP.GT.AND P2, PT, R3, R4, PT ;  /* 0x000000040300720c */ /* 0x004fda0003f44270 */
[----:B------:R2:W-:Y:S04]  /*0460*/  @P2 STG.E desc[UR36][R16.64], R4 ;  /* 0x0000000410002986 */ /* 0x0005e8000c101924 */
[----:B------:R2:W-:Y:S02]  /*0470*/  @P2 STG.E desc[UR36][R16.64+0x4], R3 ;  /* 0x0000040310002986 */ /* 0x0005e4000c101924 */
.L_x_11:
[----:B------:R-:W-:Y:S05]  /*0480*/  BSYNC.RECONVERGENT B0 ;  /* 0x0000000000007941 */ /* 0x000fea0003800200 */
.L_x_10:
[----:B------:R-:W-:Y:S06]  /*0490*/  BAR.SYNC.DEFER_BLOCKING 0x0 ;  /* 0x0000000000007b1d */ /* 0x000fec0000010000 */
[----:B------:R-:W-:Y:S04]  /*04a0*/  BSSY.RECONVERGENT B0, `(.L_x_12) ;  /* 0x0000007000007945 */ /* 0x000fe80003800200 */
[----:B------:R-:W-:Y:S05]  /*04b0*/  @!P0 BRA `(.L_x_13) ;  /* 0x0000000000148947 */ /* 0x000fea0003800000 */
[----:B012---:R-:W2:Y:S04]  /*04c0*/  LDG.E R3, desc[UR36][R16.64] ;  /* 0x0000002410037981 */ /* 0x007ea8000c1e1900 */
[----:B------:R-:W2:Y:S02]  /*04d0*/  LDG.E R4, desc[UR36][R16.64+0x4] ;  /* 0x0000042410047981 */ /* 0x000ea4000c1e1900 */
[----:B--2---:R-:W-:-:S13]  /*04e0*/  ISETP.GT.AND P2, PT, R3, R4, PT ;  /* 0x000000040300720c */ /* 0x004fda0003f44270 */
[----:B------:R3:W-:Y:S04]  /*04f0*/  @P2 STG.E desc[UR36][R16.64], R4 ;  /* 0x0000000410002986 */ /* 0x0007e8000c101924 */
[----:B------:R3:W-:Y:S02]  /*0500*/  @P2 STG.E desc[UR36][R16.64+0x4], R3 ;  /* 0x0000040310002986 */ /* 0x0007e4000c101924 */
.L_x_13:
[----:B------:R-:W-:Y:S05]  /*0510*/  BSYNC.RECONVERGENT B0 ;  /* 0x0000000000007941 */ /* 0x000fea0003800200 */
.L_x_12:
[----:B------:R-:W-:Y:S06]  /*0520*/  BAR.SYNC.DEFER_BLOCKING 0x0 ;  /* 0x0000000000007b1d */ /* 0x000fec0000010000 */
[----:B------:R-:W-:Y:S04]  /*0530*/  BSSY.RECONVERGENT B0, `(.L_x_14) ;  /* 0x0000007000007945 */ /* 0x000fe80003800200 */
[----:B------:R-:W-:Y:S05]  /*0540*/  @P1 BRA `(.L_x_15) ;  /* 0x0000000000141947 */ /* 0x000fea0003800000 */
[----:B0123--:R-:W2:Y:S04]  /*0550*/  LDG.E R3, desc[UR36][R16.64] ;  /* 0x0000002410037981 */ /* 0x00fea8000c1e1900 */
[----:B------:R-:W2:Y:S02]  /*0560*/  LDG.E R4, desc[UR36][R16.64+0x4] ;  /* 0x0000042410047981 */ /* 0x000ea4000c1e1900 */
[----:B--2---:R-:W-:-:S13]  /*0570*/  ISETP.GT.AND P2, PT, R3, R4, PT ;  /* 0x000000040300720c */ /* 0x004fda0003f44270 */
[----:B------:R4:W-:Y:S04]  /*0580*/  @P2 STG.E desc[UR36][R16.64], R4 ;  /* 0x0000000410002986 */ /* 0x0009e8000c101924 */
[----:B------:R4:W-:Y:S02]  /*0590*/  @P2 STG.E desc[UR36][R16.64+0x4], R3 ;  /* 0x0000040310002986 */ /* 0x0009e4000c101924 */
.L_x_15:
[----:B------:R-:W-:Y:S05]  /*05a0*/  BSYNC.RECONVERGENT B0 ;  /* 0x0000000000007941 */ /* 0x000fea0003800200 */
.L_x_14:
[----:B------:R-:W-:Y:S06]  /*05b0*/  BAR.SYNC.DEFER_BLOCKING 0x0 ;  /* 0x0000000000007b1d */ /* 0x000fec0000010000 */
[----:B------:R-:W-:Y:S04]  /*05c0*/  BSSY.RECONVERGENT B0, `(.L_x_16) ;  /* 0x0000007000007945 */ /* 0x000fe80003800200 */
[----:B------:R-:W-:Y:S05]  /*05d0*/  @!P0 BRA `(.L_x_17) ;  /* 0x0000000000148947 */ /* 0x000fea0003800000 */
[----:B01234-:R-:W2:Y:S04]  /*05e0*/  LDG.E R3, desc[UR36][R16.64] ;  /* 0x0000002410037981 */ /* 0x01fea8000c1e1900 */
[----:B------:R-:W2:Y:S02]  /*05f0*/  LDG.E R4, desc[UR36][R16.64+0x4] ;  /* 0x0000042410047981 */ /* 0x000ea4000c1e1900 */
[----:B--2---:R-:W-:-:S13]  /*0600*/  ISETP.GT.AND P2, PT, R3, R4, PT ;  /* 0x000000040300720c */ /* 0x004fda0003f44270 */
[----:B------:R0:W-:Y:S04]  /*0610*/  @P2 STG.E desc[UR36][R16.64], R4 ;  /* 0x0000000410002986 */ /* 0x0001e8000c101924 */
[----:B------:R0:W-:Y:S02]  /*0620*/  @P2 STG.E desc[UR36][R16.64+0x4], R3 ;  /* 0x0000040310002986 */ /* 0x0001e4000c101924 */
.L_x_17:
[----:B------:R-:W-:Y:S05]  /*0630*/  BSYNC.RECONVERGENT B0 ;  /* 0x0000000000007941 */ /* 0x000fea0003800200 */
.L_x_16:
[----:B------:R-:W-:Y:S06]  /*0640*/  BAR.SYNC.DEFER_BLOCKING 0x0 ;  /* 0x0000000000007b1d */ /* 0x000fec0000010000 */
[----:B------:R-:W-:Y:S04]  /*0650*/  BSSY.RECONVERGENT B0, `(.L_x_18) ;  /* 0x0000007000007945 */ /* 0x000fe80003800200 */
[----:B------:R-:W-:Y:S05]  /*0660*/  @P1 BRA `(.L_x_19) ;  /* 0x0000000000141947 */ /* 0x000fea0003800000 */
[----:B01234-:R-:W2:Y:S04]  /*0670*/  LDG.E R3, desc[UR36][R16.64] ;  /* 0x0000002410037981 */ /* 0x01fea8000c1e1900 */
[----:B------:R-:W2:Y:S02]  /*0680*/  LDG.E R4, desc[UR36][R16.64+0x4] ;  /* 0x0000042410047981 */ /* 0x000ea4000c1e1900 */
[----:B--2---:R-:W-:-:S13]  /*0690*/  ISETP.GT.AND P2, PT, R3, R4, PT ;  /* 0x000000040300720c */ /* 0x004fda0003f44270 */
[----:B------:R0:W-:Y:S04]  /*06a0*/  @P2 STG.E desc[UR36][R16.64], R4 ;  /* 0x0000000410002986 */ /* 0x0001e8000c101924 */
[----:B------:R0:W-:Y:S02]  /*06b0*/  @P2 STG.E desc[UR36][R16.64+0x4], R3 ;  /* 0x0000040310002986 */ /* 0x0001e4000c101924 */
.L_x_19:
[----:B------:R-:W-:Y:S05]  /*06c0*/  BSYNC.RECONVERGENT B0 ;  /* 0x0000000000007941 */ /* 0x000fea0003800200 */
.L_x_18:
[----:B------:R-:W-:Y:S01]  /*06d0*/  VIADD R0, R0, 0x4 ;  /* 0x0000000400007836 */ /* 0x000fe20000000000 */
[----:B------:R-:W-:Y:S04]  /*06e0*/  BAR.SYNC.DEFER_BLOCKING 0x0 ;  /* 0x0000000000007b1d */ /* 0x000fe80000010000 */
[----:B------:R-:W-:Y:S02]  /*06f0*/  ISETP.NE.AND P3, PT, R0, RZ, PT ;  /* 0x000000ff0000720c */ /* 0x000fe40003f65270 */
[----:B------:R-:W-:Y:S04]  /*0700*/  BSSY.RECONVERGENT B0, `(.L_x_20) ;  /* 0x0000007000007945 */ /* 0x000fe80003800200 */
[----:B------:R-:W-:Y:S07]  /*0710*/  @!P0 BRA `(.L_x_21) ;  /* 0x0000000000148947 */ /* 0x000fee0003800000 */
[----:B01234-:R-:W2:Y:S04]  /*0720*/  LDG.E R3, desc[UR36][R16.64] ;  /* 0x0000002410037981 */ /* 0x01fea8000c1e1900 */
[----:B------:R-:W2:Y:S02]  /*0730*/  LDG.E R4, desc[UR36][R16.64+0x4] ;  /* 0x0000042410047981 */ /* 0x000ea4000c1e1900 */
[----:B--2---:R-:W-:-:S13]  /*0740*/  ISETP.GT.AND P2, PT, R3, R4, PT ;  /* 0x000000040300720c */ /* 0x004fda0003f44270 */
[----:B------:R0:W-:Y:S04]  /*0750*/  @P2 STG.E desc[UR36][R16.64], R4 ;  /* 0x0000000410002986 */ /* 0x0001e8000c101924 */
[----:B------:R0:W-:Y:S02]  /*0760*/  @P2 STG.E desc[UR36][R16.64+0x4], R3 ;  /* 0x0000040310002986 */ /* 0x0001e4000c101924 */
.L_x_21:
[----:B------:R-:W-:Y:S05]  /*0770*/  BSYNC.RECONVERGENT B0 ;  /* 0x0000000000007941 */ /* 0x000fea0003800200 */
.L_x_20:
[----:B------:R-:W-:Y:S06]  /*0780*/  BAR.SYNC.DEFER_BLOCKING 0x0 ;  /* 0x0000000000007b1d */ /* 0x000fec0000010000 */
[----:B------:R-:W-:Y:S05]  /*0790*/  @P3 BRA `(.L_x_22) ;  /* 0xfffffff800d03947 */ /* 0x000fea000383ffff */
.L_x_5:
[----:B------:R-:W-:-:S13]  /*07a0*/  ISETP.NE.AND P1, PT, R2, RZ, PT ;  /* 0x000000ff0200720c */ /* 0x000fda0003f25270 */
[----:B------:R-:W-:Y:S05]  /*07b0*/  @!P1 BRA `(.L_x_4) ;  /* 0x00000000005c9947 */ /* 0x000fea0003800000 */
[----:B------:R-:W-:Y:S01]  /*07c0*/  ISETP.NE.AND P1, PT, R5, RZ, PT ;  /* 0x000000ff0500720c */ /* 0x000fe20003f25270 */
[----:B------:R-:W-:-:S12]  /*07d0*/  IMAD.MOV R2, RZ, RZ, -R2 ;  /* 0x000000ffff027224 */ /* 0x000fd800078e0a02 */
.L_x_27:
[----:B------:R-:W-:Y:S04]  /*07e0*/  BSSY.RECONVERGENT B0, `(.L_x_23) ;  /* 0x0000007000007945 */ /* 0x000fe80003800200 */
[----:B0-----:R-:W-:Y:S05]  /*07f0*/  @P1 BRA `(.L_x_24) ;  /* 0x0000000000141947 */ /* 0x001fea0003800000 */
[----:B01234-:R-:W2:Y:S04]  /*0800*/  LDG.E R3, desc[UR36][R16.64] ;  /* 0x0000002410037981 */ /* 0x01fea8000c1e1900 */
[----:B------:R-:W2:Y:S02]  /*0810*/  LDG.E R0, desc[UR36][R16.64+0x4] ;  /* 0x0000042410007981 */ /* 0x000ea4000c1e1900 */
[----:B--2---:R-:W-:-:S13]  /*0820*/  ISETP.GT.AND P2, PT, R3, R0, PT ;  /* 0x000000000300720c */ /* 0x004fda0003f44270 */
[----:B------:R0:W-:Y:S04]  /*0830*/  @P2 STG.E desc[UR36][R16.64], R0 ;  /* 0x0000000010002986 */ /* 0x0001e8000c101924 */
[----:B------:R0:W-:Y:S02]  /*0840*/  @P2 STG.E desc[UR36][R16.64+0x4], R3 ;  /* 0x0000040310002986 */ /* 0x0001e4000c101924 */
.L_x_24:
[----:B------:R-:W-:Y:S05]  /*0850*/  BSYNC.RECONVERGENT B0 ;  /* 0x0000000000007941 */ /* 0x000fea0003800200 */
.L_x_23:
        /* <DEDUP_REMOVED lines=10> */
.L_x_26:
[----:B------:R-:W-:Y:S05]  /*0900*/  BSYNC.RECONVERGENT B0 ;  /* 0x0000000000007941 */ /* 0x000fea0003800200 */
.L_x_25:
[----:B------:R-:W-:Y:S06]  /*0910*/  BAR.SYNC.DEFER_BLOCKING 0x0 ;  /* 0x0000000000007b1d */ /* 0x000fec0000010000 */
[----:B------:R-:W-:Y:S05]  /*0920*/  @P3 BRA `(.L_x_27) ;  /* 0xfffffffc00ac3947 */ /* 0x000fea000383ffff */
.L_x_4:
[----:B------:R-:W-:Y:S06]  /*0930*/  BAR.SYNC.DEFER_BLOCKING 0x0 ;  /* 0x0000000000007b1d */ /* 0x000fec0000010000 */
[----:B------:R-:W-:Y:S05]  /*0940*/  EXIT ;  /* 0x000000000000794d */ /* 0x000fea0003800000 */
.L_x_28:
        /* <DEDUP_REMOVED lines=11> */
.L_x_32:


//--------------------- .nv.global.init           --------------------------
	.section	.nv.global.init,"aw",@progbits
.nv.global.init:
	.type		$str,@object
	.size		$str,(.L_0 - $str)
$str:
        /*0000*/ 	.byte	0x74, 0x68, 0x72, 0x65, 0x61, 0x64, 0x20, 0x78, 0x3a, 0x25, 0x64, 0x20, 0x74, 0x68, 0x72, 0x65
        /*0010*/ 	.byte	0x61, 0x64, 0x20, 0x79, 0x3a, 0x25, 0x64, 0x20, 0x62, 0x6c, 0x6f, 0x63, 0x6b, 0x44, 0x69, 0x6d
        /*0020*/ 	.byte	0x3a, 0x25, 0x64, 0x2a, 0x25, 0x64, 0x20, 0x20, 0x65, 0x71, 0x75, 0x61, 0x6c, 0x73, 0x20, 0x69
        /*0030*/ 	.byte	0x64, 0x3a, 0x25, 0x64, 0x20, 0x63, 0x5b, 0x25, 0x64, 0x5d, 0x20, 0x2c, 0x20, 0x73, 0x4d, 0x61
        /*0040*/ 	.byte	0x74, 0x5b, 0x25, 0x64, 0x5d, 0x20, 0x0a, 0x00
.L_0:


//--------------------- .nv.shared.reserved.0     --------------------------
	.section	.nv.shared.reserved.0,"aw",@nobits
	.weak		__nv_reservedSMEM_offset_0_alias
	.size		__nv_reservedSMEM_offset_0_alias, 0, 64
	.other		__nv_reservedSMEM_offset_0_alias,@"STO_CUDA_RESERVED_SHARED STV_DEFAULT"
__nv_reservedSMEM_offset_0_alias:
	.zero		0
	.zero		64


//--------------------- .nv.constant0._Z8oddSort2Piib --------------------------
	.section	.nv.constant0._Z8oddSort2Piib,"a",@progbits
	.sectionflags	@""
	.align	4
.nv.constant0._Z8oddSort2Piib:
	.zero		909


//--------------------- .nv.constant0._Z7oddSortPii --------------------------
	.section	.nv.constant0._Z7oddSortPii,"a",@progbits
	.sectionflags	@""
	.align	4
.nv.constant0._Z7oddSortPii:
	.zero		908


//--------------------- .nv.constant0._Z8evenSortPii --------------------------
	.section	.nv.constant0._Z8evenSortPii,"a",@progbits
	.sectionflags	@""
	.align	4
.nv.constant0._Z8evenSortPii:
	.zero		908


//--------------------- .nv.constant0._Z10sortKernelPii --------------------------
	.section	.nv.constant0._Z10sortKernelPii,"a",@progbits
	.sectionflags	@""
	.align	4
.nv.constant0._Z10sortKernelPii:
	.zero		908


//--------------------- SYMBOLS --------------------------

	.type		.nv.reservedSmem.offset0,@object
	.size		.nv.reservedSmem.offset0,0x4
	.type		vprintf,@function
